//
// Generated by NVIDIA NVVM Compiler
//
// Compiler Build ID: CL-36424714
// Cuda compilation tools, release 13.0, V13.0.88
// Based on NVVM 20.0.0
//

.version 9.0
.target sm_100
.address_size 64

	// .globl	_Z16reduce_no_unrollPKfPfi
// _ZZ16reduce_no_unrollPKfPfiE1s has been demoted
// _ZZ13reduce_unrollPKfPfiE1s has been demoted

.visible .entry _Z16reduce_no_unrollPKfPfi(
	.param .u64 .ptr .align 1 _Z16reduce_no_unrollPKfPfi_param_0,
	.param .u64 .ptr .align 1 _Z16reduce_no_unrollPKfPfi_param_1,
	.param .u32 _Z16reduce_no_unrollPKfPfi_param_2
)
{
	.reg .pred 	%p<7>;
	.reg .b32 	%r<17>;
	.reg .b32 	%f<14>;
	.reg .b64 	%rd<11>;
	// demoted variable
	.shared .align 4 .b8 _ZZ16reduce_no_unrollPKfPfiE1s[1024];
	ld.param.u64 	%rd3, [_Z16reduce_no_unrollPKfPfi_param_0];
	ld.param.u64 	%rd2, [_Z16reduce_no_unrollPKfPfi_param_1];
	ld.param.u32 	%r9, [_Z16reduce_no_unrollPKfPfi_param_2];
	cvta.to.global.u64 	%rd1, %rd3;
	mov.u32 	%r1, %tid.x;
	mov.u32 	%r2, %ctaid.x;
	mov.u32 	%r16, %ntid.x;
	mul.lo.s32 	%r10, %r16, %r2;
	shl.b32 	%r11, %r10, 1;
	add.s32 	%r4, %r11, %r1;
	setp.ge.s32 	%p1, %r4, %r9;
	mov.f32 	%f13, 0f00000000;
	@%p1 bra 	$L__BB0_2;
	mul.wide.s32 	%rd4, %r4, 4;
	add.s64 	%rd5, %rd1, %rd4;
	ld.global.f32 	%f6, [%rd5];
	add.f32 	%f13, %f6, 0f00000000;
$L__BB0_2:
	add.s32 	%r5, %r4, %r16;
	setp.ge.u32 	%p2, %r5, %r9;
	@%p2 bra 	$L__BB0_4;
	mul.wide.u32 	%rd6, %r5, 4;
	add.s64 	%rd7, %rd1, %rd6;
	ld.global.f32 	%f7, [%rd7];
	add.f32 	%f13, %f13, %f7;
$L__BB0_4:
	shl.b32 	%r12, %r1, 2;
	mov.u32 	%r13, _ZZ16reduce_no_unrollPKfPfiE1s;
	add.s32 	%r6, %r13, %r12;
	st.shared.f32 	[%r6], %f13;
	bar.sync 	0;
	setp.lt.u32 	%p3, %r16, 2;
	@%p3 bra 	$L__BB0_8;
$L__BB0_5:
	shr.u32 	%r8, %r16, 1;
	setp.ge.u32 	%p4, %r1, %r8;
	@%p4 bra 	$L__BB0_7;
	shl.b32 	%r14, %r8, 2;
	add.s32 	%r15, %r6, %r14;
	ld.shared.f32 	%f8, [%r15];
	ld.shared.f32 	%f9, [%r6];
	add.f32 	%f10, %f8, %f9;
	st.shared.f32 	[%r6], %f10;
$L__BB0_7:
	bar.sync 	0;
	setp.gt.u32 	%p5, %r16, 3;
	mov.u32 	%r16, %r8;
	@%p5 bra 	$L__BB0_5;
$L__BB0_8:
	setp.ne.s32 	%p6, %r1, 0;
	@%p6 bra 	$L__BB0_10;
	ld.shared.f32 	%f11, [_ZZ16reduce_no_unrollPKfPfiE1s];
	cvta.to.global.u64 	%rd8, %rd2;
	mul.wide.u32 	%rd9, %r2, 4;
	add.s64 	%rd10, %rd8, %rd9;
	st.global.f32 	[%rd10], %f11;
$L__BB0_10:
	ret;

}
	// .globl	_Z13reduce_unrollPKfPfi
.visible .entry _Z13reduce_unrollPKfPfi(
	.param .u64 .ptr .align 1 _Z13reduce_unrollPKfPfi_param_0,
	.param .u64 .ptr .align 1 _Z13reduce_unrollPKfPfi_param_1,
	.param .u32 _Z13reduce_unrollPKfPfi_param_2
)
{
	.reg .pred 	%p<24>;
	.reg .b32 	%r<42>;
	.reg .b32 	%f<41>;
	.reg .b64 	%rd<11>;
	// demoted variable
	.shared .align 4 .b8 _ZZ13reduce_unrollPKfPfiE1s[1024];
	ld.param.u64 	%rd3, [_Z13reduce_unrollPKfPfi_param_0];
	ld.param.u64 	%rd2, [_Z13reduce_unrollPKfPfi_param_1];
	ld.param.u32 	%r16, [_Z13reduce_unrollPKfPfi_param_2];
	cvta.to.global.u64 	%rd1, %rd3;
	mov.u32 	%r1, %tid.x;
	mov.u32 	%r2, %ctaid.x;
	mov.u32 	%r3, %ntid.x;
	mul.lo.s32 	%r17, %r3, %r2;
	shl.b32 	%r18, %r17, 1;
	add.s32 	%r4, %r18, %r1;
	setp.ge.s32 	%p1, %r4, %r16;
	mov.f32 	%f40, 0f00000000;
	@%p1 bra 	$L__BB1_2;
	mul.wide.s32 	%rd4, %r4, 4;
	add.s64 	%rd5, %rd1, %rd4;
	ld.global.f32 	%f6, [%rd5];
	add.f32 	%f40, %f6, 0f00000000;
$L__BB1_2:
	add.s32 	%r5, %r4, %r3;
	setp.ge.u32 	%p2, %r5, %r16;
	@%p2 bra 	$L__BB1_4;
	mul.wide.u32 	%rd6, %r5, 4;
	add.s64 	%rd7, %rd1, %rd6;
	ld.global.f32 	%f7, [%rd7];
	add.f32 	%f40, %f40, %f7;
$L__BB1_4:
	shl.b32 	%r19, %r1, 2;
	mov.u32 	%r20, _ZZ13reduce_unrollPKfPfiE1s;
	add.s32 	%r6, %r20, %r19;
	st.shared.f32 	[%r6], %f40;
	bar.sync 	0;
	setp.lt.u32 	%p3, %r3, 2;
	@%p3 bra 	$L__BB1_35;
	shr.u32 	%r7, %r3, 1;
	setp.ge.u32 	%p4, %r1, %r7;
	@%p4 bra 	$L__BB1_7;
	shl.b32 	%r21, %r7, 2;
	add.s32 	%r22, %r6, %r21;
	ld.shared.f32 	%f8, [%r22];
	ld.shared.f32 	%f9, [%r6];
	add.f32 	%f10, %f8, %f9;
	st.shared.f32 	[%r6], %f10;
$L__BB1_7:
	bar.sync 	0;
	setp.lt.u32 	%p5, %r3, 4;
	@%p5 bra 	$L__BB1_35;
	shr.u32 	%r23, %r3, 2;
	setp.ge.u32 	%p6, %r1, %r23;
	@%p6 bra 	$L__BB1_10;
	and.b32  	%r24, %r3, 2044;
	add.s32 	%r25, %r6, %r24;
	ld.shared.f32 	%f11, [%r25];
	ld.shared.f32 	%f12, [%r6];
	add.f32 	%f13, %f11, %f12;
	st.shared.f32 	[%r6], %f13;
$L__BB1_10:
	bar.sync 	0;
	setp.lt.u32 	%p7, %r3, 8;
	@%p7 bra 	$L__BB1_35;
	shr.u32 	%r8, %r3, 3;
	setp.ge.u32 	%p8, %r1, %r8;
	@%p8 bra 	$L__BB1_13;
	shl.b32 	%r26, %r8, 2;
	add.s32 	%r27, %r6, %r26;
	ld.shared.f32 	%f14, [%r27];
	ld.shared.f32 	%f15, [%r6];
	add.f32 	%f16, %f14, %f15;
	st.shared.f32 	[%r6], %f16;
$L__BB1_13:
	bar.sync 	0;
	setp.lt.u32 	%p9, %r3, 16;
	@%p9 bra 	$L__BB1_35;
	shr.u32 	%r9, %r3, 4;
	setp.ge.u32 	%p10, %r1, %r9;
	@%p10 bra 	$L__BB1_16;
	shl.b32 	%r28, %r9, 2;
	add.s32 	%r29, %r6, %r28;
	ld.shared.f32 	%f17, [%r29];
	ld.shared.f32 	%f18, [%r6];
	add.f32 	%f19, %f17, %f18;
	st.shared.f32 	[%r6], %f19;
$L__BB1_16:
	bar.sync 	0;
	setp.lt.u32 	%p11, %r3, 32;
	@%p11 bra 	$L__BB1_35;
	shr.u32 	%r10, %r3, 5;
	setp.ge.u32 	%p12, %r1, %r10;
	@%p12 bra 	$L__BB1_19;
	shl.b32 	%r30, %r10, 2;
	add.s32 	%r31, %r6, %r30;
	ld.shared.f32 	%f20, [%r31];
	ld.shared.f32 	%f21, [%r6];
	add.f32 	%f22, %f20, %f21;
	st.shared.f32 	[%r6], %f22;
$L__BB1_19:
	bar.sync 	0;
	setp.lt.u32 	%p13, %r3, 64;
	@%p13 bra 	$L__BB1_35;
	shr.u32 	%r11, %r3, 6;
	setp.ge.u32 	%p14, %r1, %r11;
	@%p14 bra 	$L__BB1_22;
	shl.b32 	%r32, %r11, 2;
	add.s32 	%r33, %r6, %r32;
	ld.shared.f32 	%f23, [%r33];
	ld.shared.f32 	%f24, [%r6];
	add.f32 	%f25, %f23, %f24;
	st.shared.f32 	[%r6], %f25;
$L__BB1_22:
	bar.sync 	0;
	setp.lt.u32 	%p15, %r3, 128;
	@%p15 bra 	$L__BB1_35;
	shr.u32 	%r12, %r3, 7;
	setp.ge.u32 	%p16, %r1, %r12;
	@%p16 bra 	$L__BB1_25;
	shl.b32 	%r34, %r12, 2;
	add.s32 	%r35, %r6, %r34;
	ld.shared.f32 	%f26, [%r35];
	ld.shared.f32 	%f27, [%r6];
	add.f32 	%f28, %f26, %f27;
	st.shared.f32 	[%r6], %f28;
$L__BB1_25:
	bar.sync 	0;
	setp.lt.u32 	%p17, %r3, 256;
	@%p17 bra 	$L__BB1_35;
	shr.u32 	%r13, %r3, 8;
	setp.ge.u32 	%p18, %r1, %r13;
	@%p18 bra 	$L__BB1_28;
	shl.b32 	%r36, %r13, 2;
	add.s32 	%r37, %r6, %r36;
	ld.shared.f32 	%f29, [%r37];
	ld.shared.f32 	%f30, [%r6];
	add.f32 	%f31, %f29, %f30;
	st.shared.f32 	[%r6], %f31;
$L__BB1_28:
	bar.sync 	0;
	setp.lt.u32 	%p19, %r3, 512;
	@%p19 bra 	$L__BB1_35;
	shr.u32 	%r14, %r3, 9;
	setp.ge.u32 	%p20, %r1, %r14;
	@%p20 bra 	$L__BB1_31;
	shl.b32 	%r38, %r14, 2;
	add.s32 	%r39, %r6, %r38;
	ld.shared.f32 	%f32, [%r39];
	ld.shared.f32 	%f33, [%r6];
	add.f32 	%f34, %f32, %f33;
	st.shared.f32 	[%r6], %f34;
$L__BB1_31:
	bar.sync 	0;
	setp.lt.u32 	%p21, %r3, 1024;
	@%p21 bra 	$L__BB1_35;
	shr.u32 	%r15, %r3, 10;
	setp.ge.u32 	%p22, %r1, %r15;
	@%p22 bra 	$L__BB1_34;
	shl.b32 	%r40, %r15, 2;
	add.s32 	%r41, %r6, %r40;
	ld.shared.f32 	%f35, [%r41];
	ld.shared.f32 	%f36, [%r6];
	add.f32 	%f37, %f35, %f36;
	st.shared.f32 	[%r6], %f37;
$L__BB1_34:
	bar.sync 	0;
$L__BB1_35:
	setp.ne.s32 	%p23, %r1, 0;
	@%p23 bra 	$L__BB1_37;
	ld.shared.f32 	%f38, [_ZZ13reduce_unrollPKfPfiE1s];
	cvta.to.global.u64 	%rd8, %rd2;
	mul.wide.u32 	%rd9, %r2, 4;
	add.s64 	%rd10, %rd8, %rd9;
	st.global.f32 	[%rd10], %f38;
$L__BB1_37:
	ret;

}


// ===== COMPILED SASS (sm_100) =====

	.target	sm_100

	.elftype	@"ET_EXEC"


//--------------------- .note.nv.tkinfo           --------------------------
	.section	.note.nv.tkinfo,"",@"SHT_NOTE"
	.sectionflags	@"SHF_NOTE_NV_TKINFO"
	.tkinfo
        /*0018*/ 	.word	0x00000002
        /*0030*/ 	.string	""
        /*0030*/ 	.string	"ptxas"
        /*0030*/ 	.string	"Cuda compilation tools, release 13.0, V13.0.88"
        /*0030*/ 	.string	"Build cuda_13.0.r13.0/compiler.36424714_0"
        /*0030*/ 	.string	"-arch sm_100 -m 64 "



//--------------------- .note.nv.cuinfo           --------------------------
	.section	.note.nv.cuinfo,"",@"SHT_NOTE"
	.sectionflags	@"SHF_NOTE_NV_CUINFO"
        /*0018*/ 	.short	0x0002
        /*001a*/ 	.short	0x0064
        /*001c*/ 	.short	0x0082
	.zero		2


//--------------------- .nv.info                  --------------------------
	.section	.nv.info,"",@"SHT_CUDA_INFO"
	.align	4


	//----- nvinfo : EIATTR_REGCOUNT
	.align		4
        /*0000*/ 	.byte	0x04, 0x2f
        /*0002*/ 	.short	(.L_1 - .L_0)
	.align		4
.L_0:
        /*0004*/ 	.word	index@(_Z16reduce_no_unrollPKfPfi)
        /*0008*/ 	.word	0x00000010


	//----- nvinfo : EIATTR_FRAME_SIZE
	.align		4
.L_1:
        /*000c*/ 	.byte	0x04, 0x11
        /*000e*/ 	.short	(.L_3 - .L_2)
	.align		4
.L_2:
        /*0010*/ 	.word	index@(_Z16reduce_no_unrollPKfPfi)
        /*0014*/ 	.word	0x00000000


	//----- nvinfo : EIATTR_REGCOUNT
	.align		4
.L_3:
        /*0018*/ 	.byte	0x04, 0x2f
        /*001a*/ 	.short	(.L_5 - .L_4)
	.align		4
.L_4:
        /*001c*/ 	.word	index@(_Z13reduce_unrollPKfPfi)
        /*0020*/ 	.word	0x0000000e


	//----- nvinfo : EIATTR_FRAME_SIZE
	.align		4
.L_5:
        /*0024*/ 	.byte	0x04, 0x11
        /*0026*/ 	.short	(.L_7 - .L_6)
	.align		4
.L_6:
        /*0028*/ 	.word	index@(_Z13reduce_unrollPKfPfi)
        /*002c*/ 	.word	0x00000000


	//----- nvinfo : EIATTR_MIN_STACK_SIZE
	.align		4
.L_7:
        /*0030*/ 	.byte	0x04, 0x12
        /*0032*/ 	.short	(.L_9 - .L_8)
	.align		4
.L_8:
        /*0034*/ 	.word	index@(_Z13reduce_unrollPKfPfi)
        /*0038*/ 	.word	0x00000000


	//----- nvinfo : EIATTR_MIN_STACK_SIZE
	.align		4
.L_9:
        /*003c*/ 	.byte	0x04, 0x12
        /*003e*/ 	.short	(.L_11 - .L_10)
	.align		4
.L_10:
        /*0040*/ 	.word	index@(_Z16reduce_no_unrollPKfPfi)
        /*0044*/ 	.word	0x00000000
.L_11:


//--------------------- .nv.compat                --------------------------
	.section	.nv.compat,"",@"SHT_CUDA_COMPAT_INFO"
	.align	4
        /*0000*/ 	.byte	0x02, 0x09, 0x00, 0x00, 0x02, 0x02, 0x01, 0x00, 0x02, 0x05, 0x05, 0x00, 0x03, 0x07, 0x01, 0x01
        /*0010*/ 	.byte	0x02, 0x03, 0x00, 0x00, 0x02, 0x06, 0x01, 0x00, 0x04, 0x0b, 0x08, 0x00, 0x09, 0x00, 0x00, 0x00
        /*0020*/ 	.byte	0x00, 0x00, 0x00, 0x00


//--------------------- .nv.info._Z13reduce_unrollPKfPfi --------------------------
	.section	.nv.info._Z13reduce_unrollPKfPfi,"",@"SHT_CUDA_INFO"
	.sectionflags	@""
	.align	4


	//----- nvinfo : EIATTR_CUDA_API_VERSION
	.align		4
        /*0000*/ 	.byte	0x04, 0x37
        /*0002*/ 	.short	(.L_13 - .L_12)
.L_12:
        /*0004*/ 	.word	0x00000082


	//----- nvinfo : EIATTR_KPARAM_INFO
	.align		4
.L_13:
        /*0008*/ 	.byte	0x04, 0x17
        /*000a*/ 	.short	(.L_15 - .L_14)
.L_14:
        /*000c*/ 	.word	0x00000000
        /*0010*/ 	.short	0x0002
        /*0012*/ 	.short	0x0010
        /*0014*/ 	.byte	0x00, 0xf0, 0x11, 0x00


	//----- nvinfo : EIATTR_KPARAM_INFO
	.align		4
.L_15:
        /*0018*/ 	.byte	0x04, 0x17
        /*001a*/ 	.short	(.L_17 - .L_16)
.L_16:
        /*001c*/ 	.word	0x00000000
        /*0020*/ 	.short	0x0001
        /*0022*/ 	.short	0x0008
        /*0024*/ 	.byte	0x00, 0xf5, 0x21, 0x00


	//----- nvinfo : EIATTR_KPARAM_INFO
	.align		4
.L_17:
        /*0028*/ 	.byte	0x04, 0x17
        /*002a*/ 	.short	(.L_19 - .L_18)
.L_18:
        /*002c*/ 	.word	0x00000000
        /*0030*/ 	.short	0x0000
        /*0032*/ 	.short	0x0000
        /*0034*/ 	.byte	0x00, 0xf5, 0x21, 0x00


	//----- nvinfo : EIATTR_SPARSE_MMA_MASK
	.align		4
.L_19:
        /*0038*/ 	.byte	0x03, 0x50
        /*003a*/ 	.short	0x0000


	//----- nvinfo : EIATTR_MAXREG_COUNT
	.align		4
        /*003c*/ 	.byte	0x03, 0x1b
        /*003e*/ 	.short	0x00ff


	//----- nvinfo : EIATTR_NUM_BARRIERS
	.align		4
        /*0040*/ 	.byte	0x02, 0x4c
        /*0042*/ 	.byte	0x01
	.zero		1


	//----- nvinfo : EIATTR_MERCURY_ISA_VERSION
	.align		4
        /*0044*/ 	.byte	0x03, 0x5f
        /*0046*/ 	.short	0x0101


	//----- nvinfo : EIATTR_VRC_CTA_INIT_COUNT
	.align		4
        /*0048*/ 	.byte	0x02, 0x4a
	.zero		1
	.zero		1


	//----- nvinfo : EIATTR_EXIT_INSTR_OFFSETS
	.align		4
        /*004c*/ 	.byte	0x04, 0x1c
        /*004e*/ 	.short	(.L_21 - .L_20)


	//   ....[0]....
.L_20:
        /*0050*/ 	.word	0x00000800


	//   ....[1]....
        /*0054*/ 	.word	0x00000850


	//----- nvinfo : EIATTR_CBANK_PARAM_SIZE
	.align		4
.L_21:
        /*0058*/ 	.byte	0x03, 0x19
        /*005a*/ 	.short	0x0014


	//----- nvinfo : EIATTR_PARAM_CBANK
	.align		4
        /*005c*/ 	.byte	0x04, 0x0a
        /*005e*/ 	.short	(.L_23 - .L_22)
	.align		4
.L_22:
        /*0060*/ 	.word	index@(.nv.constant0._Z13reduce_unrollPKfPfi)
        /*0064*/ 	.short	0x0380
        /*0066*/ 	.short	0x0014


	//----- nvinfo : EIATTR_SW_WAR
	.align		4
.L_23:
        /*0068*/ 	.byte	0x04, 0x36
        /*006a*/ 	.short	(.L_25 - .L_24)
.L_24:
        /*006c*/ 	.word	0x00000008
.L_25:


//--------------------- .nv.info._Z16reduce_no_unrollPKfPfi --------------------------
	.section	.nv.info._Z16reduce_no_unrollPKfPfi,"",@"SHT_CUDA_INFO"
	.sectionflags	@""
	.align	4


	//----- nvinfo : EIATTR_CUDA_API_VERSION
	.align		4
        /*0000*/ 	.byte	0x04, 0x37
        /*0002*/ 	.short	(.L_27 - .L_26)
.L_26:
        /*0004*/ 	.word	0x00000082


	//----- nvinfo : EIATTR_KPARAM_INFO
	.align		4
.L_27:
        /*0008*/ 	.byte	0x04, 0x17
        /*000a*/ 	.short	(.L_29 - .L_28)
.L_28:
        /*000c*/ 	.word	0x00000000
        /*0010*/ 	.short	0x0002
        /*0012*/ 	.short	0x0010
        /*0014*/ 	.byte	0x00, 0xf0, 0x11, 0x00


	//----- nvinfo : EIATTR_KPARAM_INFO
	.align		4
.L_29:
        /*0018*/ 	.byte	0x04, 0x17
        /*001a*/ 	.short	(.L_31 - .L_30)
.L_30:
        /*001c*/ 	.word	0x00000000
        /*0020*/ 	.short	0x0001
        /*0022*/ 	.short	0x0008
        /*0024*/ 	.byte	0x00, 0xf5, 0x21, 0x00


	//----- nvinfo : EIATTR_KPARAM_INFO
	.align		4
.L_31:
        /*0028*/ 	.byte	0x04, 0x17
        /*002a*/ 	.short	(.L_33 - .L_32)
.L_32:
        /*002c*/ 	.word	0x00000000
        /*0030*/ 	.short	0x0000
        /*0032*/ 	.short	0x0000
        /*0034*/ 	.byte	0x00, 0xf5, 0x21, 0x00


	//----- nvinfo : EIATTR_SPARSE_MMA_MASK
	.align		4
.L_33:
        /*0038*/ 	.byte	0x03, 0x50
        /*003a*/ 	.short	0x0000


	//----- nvinfo : EIATTR_MAXREG_COUNT
	.align		4
        /*003c*/ 	.byte	0x03, 0x1b
        /*003e*/ 	.short	0x00ff


	//----- nvinfo : EIATTR_NUM_BARRIERS
	.align		4
        /*0040*/ 	.byte	0x02, 0x4c
        /*0042*/ 	.byte	0x01
	.zero		1


	//----- nvinfo : EIATTR_MERCURY_ISA_VERSION
	.align		4
        /*0044*/ 	.byte	0x03, 0x5f
        /*0046*/ 	.short	0x0101


	//----- nvinfo : EIATTR_VRC_CTA_INIT_COUNT
	.align		4
        /*0048*/ 	.byte	0x02, 0x4a
	.zero		1
	.zero		1


	//----- nvinfo : EIATTR_EXIT_INSTR_OFFSETS
	.align		4
        /*004c*/ 	.byte	0x04, 0x1c
        /*004e*/ 	.short	(.L_35 - .L_34)


	//   ....[0]....
.L_34:
        /*0050*/ 	.word	0x00000290


	//   ....[1]....
        /*0054*/ 	.word	0x00000310


	//----- nvinfo : EIATTR_CBANK_PARAM_SIZE
	.align		4
.L_35:
        /*0058*/ 	.byte	0x03, 0x19
        /*005a*/ 	.short	0x0014


	//----- nvinfo : EIATTR_PARAM_CBANK
	.align		4
        /*005c*/ 	.byte	0x04, 0x0a
        /*005e*/ 	.short	(.L_37 - .L_36)
	.align		4
.L_36:
        /*0060*/ 	.word	index@(.nv.constant0._Z16reduce_no_unrollPKfPfi)
        /*0064*/ 	.short	0x0380
        /*0066*/ 	.short	0x0014


	//----- nvinfo : EIATTR_SW_WAR
	.align		4
.L_37:
        /*0068*/ 	.byte	0x04, 0x36
        /*006a*/ 	.short	(.L_39 - .L_38)
.L_38:
        /*006c*/ 	.word	0x00000008
.L_39:


//--------------------- .nv.callgraph             --------------------------
	.section	.nv.callgraph,"",@"SHT_CUDA_CALLGRAPH"
	.align	4
	.sectionentsize	8
	.align		4
        /*0000*/ 	.word	0x00000000
	.align		4
        /*0004*/ 	.word	0xffffffff
	.align		4
        /*0008*/ 	.word	0x00000000
	.align		4
        /*000c*/ 	.word	0xfffffffe
	.align		4
        /*0010*/ 	.word	0x00000000
	.align		4
        /*0014*/ 	.word	0xfffffffd
	.align		4
        /*0018*/ 	.word	0x00000000
	.align		4
        /*001c*/ 	.word	0xfffffffc


//--------------------- .text._Z13reduce_unrollPKfPfi --------------------------
	.section	.text._Z13reduce_unrollPKfPfi,"ax",@progbits
	.align	128
        .global         _Z13reduce_unrollPKfPfi
        .type           _Z13reduce_unrollPKfPfi,@function
        .size           _Z13reduce_unrollPKfPfi,(.L_x_5 - _Z13reduce_unrollPKfPfi)
        .other          _Z13reduce_unrollPKfPfi,@"STO_CUDA_ENTRY STV_DEFAULT"
_Z13reduce_unrollPKfPfi:
.text._Z13reduce_unrollPKfPfi:
[----:B------:R-:W-:Y:S01]  /*0000*/  LDC R1, c[0x0][0x37c] ;  /* 0x0000df00ff017b82 */ /* 0x000fe20000000800 */
[----:B------:R-:W0:Y:S07]  /*0010*/  S2R R0, SR_CTAID.X ;  /* 0x0000000000007919 */ /* 0x000e2e0000002500 */
[----:B------:R-:W0:Y:S01]  /*0020*/  LDC R3, c[0x0][0x360] ;  /* 0x0000d800ff037b82 */ /* 0x000e220000000800 */
[----:B------:R-:W1:Y:S01]  /*0030*/  LDCU UR4, c[0x0][0x390] ;  /* 0x00007200ff0477ac */ /* 0x000e620008000800 */
[----:B------:R-:W2:Y:S01]  /*0040*/  S2R R2, SR_TID.X ;  /* 0x0000000000027919 */ /* 0x000ea20000002100 */
[----:B------:R-:W3:Y:S01]  /*0050*/  LDCU.64 UR6, c[0x0][0x358] ;  /* 0x00006b00ff0677ac */ /* 0x000ee20008000a00 */
[----:B0-----:R-:W-:-:S04]  /*0060*/  IMAD R5, R0, R3, RZ ;  /* 0x0000000300057224 */ /* 0x001fc800078e02ff */
[----:B--2---:R-:W-:-:S04]  /*0070*/  IMAD R5, R5, 0x2, R2 ;  /* 0x0000000205057824 */ /* 0x004fc800078e0202 */
[C---:B------:R-:W-:Y:S01]  /*0080*/  IMAD.IADD R11, R5.reuse, 0x1, R3 ;  /* 0x00000001050b7824 */ /* 0x040fe200078e0203 */
[----:B-1----:R-:W-:-:S04]  /*0090*/  ISETP.GE.AND P0, PT, R5, UR4, PT ;  /* 0x0000000405007c0c */ /* 0x002fc8000bf06270 */
[----:B------:R-:W-:-:S09]  /*00a0*/  ISETP.GE.U32.AND P1, PT, R11, UR4, PT ;  /* 0x000000040b007c0c */ /* 0x000fd2000bf26070 */
[----:B------:R-:W0:Y:S08]  /*00b0*/  @!P0 LDC.64 R6, c[0x0][0x380] ;  /* 0x0000e000ff068b82 */ /* 0x000e300000000a00 */
[----:B------:R-:W1:Y:S01]  /*00c0*/  @!P1 LDC.64 R8, c[0x0][0x380] ;  /* 0x0000e000ff089b82 */ /* 0x000e620000000a00 */
[----:B0-----:R-:W-:-:S06]  /*00d0*/  @!P0 IMAD.WIDE R6, R5, 0x4, R6 ;  /* 0x0000000405068825 */ /* 0x001fcc00078e0206 */
[----:B---3--:R-:W2:Y:S01]  /*00e0*/  @!P0 LDG.E R6, desc[UR6][R6.64] ;  /* 0x0000000606068981 */ /* 0x008ea2000c1e1900 */
[----:B-1----:R-:W-:-:S06]  /*00f0*/  @!P1 IMAD.WIDE.U32 R8, R11, 0x4, R8 ;  /* 0x000000040b089825 */ /* 0x002fcc00078e0008 */
[----:B------:R-:W3:Y:S01]  /*0100*/  @!P1 LDG.E R8, desc[UR6][R8.64] ;  /* 0x0000000608089981 */ /* 0x000ee2000c1e1900 */
[----:B------:R-:W0:Y:S01]  /*0110*/  S2UR UR5, SR_CgaCtaId ;  /* 0x00000000000579c3 */ /* 0x000e220000008800 */
[----:B------:R-:W-:Y:S01]  /*0120*/  UMOV UR4, 0x400 ;  /* 0x0000040000047882 */ /* 0x000fe20000000000 */
[----:B------:R-:W-:Y:S01]  /*0130*/  IMAD.MOV.U32 R5, RZ, RZ, RZ ;  /* 0x000000ffff057224 */ /* 0x000fe200078e00ff */
[----:B0-----:R-:W-:-:S06]  /*0140*/  ULEA UR4, UR5, UR4, 0x18 ;  /* 0x0000000405047291 */ /* 0x001fcc000f8ec0ff */
[----:B------:R-:W-:Y:S01]  /*0150*/  LEA R4, R2, UR4, 0x2 ;  /* 0x0000000402047c11 */ /* 0x000fe2000f8e10ff */
[----:B--2---:R-:W-:Y:S01]  /*0160*/  @!P0 FADD R5, RZ, R6 ;  /* 0x00000006ff058221 */ /* 0x004fe20000000000 */
[----:B------:R-:W-:-:S03]  /*0170*/  ISETP.GE.U32.AND P0, PT, R3, 0x2, PT ;  /* 0x000000020300780c */ /* 0x000fc60003f06070 */
[----:B---3--:R-:W-:-:S05]  /*0180*/  @!P1 FADD R5, R5, R8 ;  /* 0x0000000805059221 */ /* 0x008fca0000000000 */
[----:B------:R0:W-:Y:S01]  /*0190*/  STS [R4], R5 ;  /* 0x0000000504007388 */ /* 0x0001e20000000800 */
[----:B------:R-:W-:Y:S06]  /*01a0*/  BAR.SYNC.DEFER_BLOCKING 0x0 ;  /* 0x0000000000007b1d */ /* 0x000fec0000010000 */
[----:B------:R-:W-:Y:S05]  /*01b0*/  @!P0 BRA `(.L_x_0) ;  /* 0x00000004008c8947 */ /* 0x000fea0003800000 */
[----:B0-----:R-:W-:-:S04]  /*01c0*/  SHF.R.U32.HI R5, RZ, 0x1, R3 ;  /* 0x00000001ff057819 */ /* 0x001fc80000011603 */
[----:B------:R-:W-:-:S13]  /*01d0*/  ISETP.GE.U32.AND P0, PT, R2, R5, PT ;  /* 0x000000050200720c */ /* 0x000fda0003f06070 */
[----:B------:R-:W-:Y:S01]  /*01e0*/  @!P0 IMAD R5, R5, 0x4, R4 ;  /* 0x0000000405058824 */ /* 0x000fe200078e0204 */
[----:B------:R-:W-:Y:S05]  /*01f0*/  @!P0 LDS R6, [R4] ;  /* 0x0000000004068984 */ /* 0x000fea0000000800 */
[----:B------:R-:W0:Y:S02]  /*0200*/  @!P0 LDS R5, [R5] ;  /* 0x0000000005058984 */ /* 0x000e240000000800 */
[----:B0-----:R-:W-:-:S05]  /*0210*/  @!P0 FADD R7, R5, R6 ;  /* 0x0000000605078221 */ /* 0x001fca0000000000 */
[----:B------:R1:W-:Y:S01]  /*0220*/  @!P0 STS [R4], R7 ;  /* 0x0000000704008388 */ /* 0x0003e20000000800 */
[----:B------:R-:W-:Y:S01]  /*0230*/  BAR.SYNC.DEFER_BLOCKING 0x0 ;  /* 0x0000000000007b1d */ /* 0x000fe20000010000 */
[----:B------:R-:W-:-:S13]  /*0240*/  ISETP.GE.U32.AND P0, PT, R3, 0x4, PT ;  /* 0x000000040300780c */ /* 0x000fda0003f06070 */
[----:B-1----:R-:W-:Y:S05]  /*0250*/  @!P0 BRA `(.L_x_0) ;  /* 0x0000000400648947 */ /* 0x002fea0003800000 */
[----:B------:R-:W-:-:S04]  /*0260*/  SHF.R.U32.HI R5, RZ, 0x2, R3 ;  /* 0x00000002ff057819 */ /* 0x000fc80000011603 */
[----:B------:R-:W-:-:S13]  /*0270*/  ISETP.GE.U32.AND P0, PT, R2, R5, PT ;  /* 0x000000050200720c */ /* 0x000fda0003f06070 */
[----:B------:R-:W-:Y:S01]  /*0280*/  @!P0 LOP3.LUT R5, R3, 0x7fc, RZ, 0xc0, !PT ;  /* 0x000007fc03058812 */ /* 0x000fe200078ec0ff */
[----:B------:R-:W-:Y:S04]  /*0290*/  @!P0 LDS R6, [R4] ;  /* 0x0000000004068984 */ /* 0x000fe80000000800 */
[----:B------:R-:W-:-:S06]  /*02a0*/  @!P0 IMAD.IADD R5, R4, 0x1, R5 ;  /* 0x0000000104058824 */ /* 0x000fcc00078e0205 */
        /* <DEDUP_REMOVED lines=83> */
[----:B------:R-:W-:Y:S06]  /*07e0*/  BAR.SYNC.DEFER_BLOCKING 0x0 ;  /* 0x0000000000007b1d */ /* 0x000fec0000010000 */
.L_x_0:
[----:B------:R-:W-:-:S13]  /*07f0*/  ISETP.NE.AND P0, PT, R2, RZ, PT ;  /* 0x000000ff0200720c */ /* 0x000fda0003f05270 */
[----:B------:R-:W-:Y:S05]  /*0800*/  @P0 EXIT ;  /* 0x000000000000094d */ /* 0x000fea0003800000 */
[----:B01----:R-:W0:Y:S01]  /*0810*/  LDS R5, [UR4] ;  /* 0x00000004ff057984 */ /* 0x003e220008000800 */
[----:B------:R-:W1:Y:S02]  /*0820*/  LDC.64 R2, c[0x0][0x388] ;  /* 0x0000e200ff027b82 */ /* 0x000e640000000a00 */
[----:B-1----:R-:W-:-:S05]  /*0830*/  IMAD.WIDE.U32 R2, R0, 0x4, R2 ;  /* 0x0000000400027825 */ /* 0x002fca00078e0002 */
[----:B0-----:R-:W-:Y:S01]  /*0840*/  STG.E desc[UR6][R2.64], R5 ;  /* 0x0000000502007986 */ /* 0x001fe2000c101906 */
[----:B------:R-:W-:Y:S05]  /*0850*/  EXIT ;  /* 0x000000000000794d */ /* 0x000fea0003800000 */
.L_x_1:
[----:B------:R-:W-:-:S00]  /*0860*/  BRA `(.L_x_1) ;  /* 0xfffffffc00fc7947 */ /* 0x000fc0000383ffff */
[----:B------:R-:W-:-:S00]  /*0870*/  NOP ;  /* 0x0000000000007918 */ /* 0x000fc00000000000 */
        /* <DEDUP_REMOVED lines=8> */
.L_x_5:


//--------------------- .text._Z16reduce_no_unrollPKfPfi --------------------------
	.section	.text._Z16reduce_no_unrollPKfPfi,"ax",@progbits
	.align	128
        .global         _Z16reduce_no_unrollPKfPfi
        .type           _Z16reduce_no_unrollPKfPfi,@function
        .size           _Z16reduce_no_unrollPKfPfi,(.L_x_6 - _Z16reduce_no_unrollPKfPfi)
        .other          _Z16reduce_no_unrollPKfPfi,@"STO_CUDA_ENTRY STV_DEFAULT"
_Z16reduce_no_unrollPKfPfi:
.text._Z16reduce_no_unrollPKfPfi:
[----:B------:R-:W-:Y:S01]  /*0000*/  LDC R1, c[0x0][0x37c] ;  /* 0x0000df00ff017b82 */ /* 0x000fe20000000800 */
[----:B------:R-:W0:Y:S01]  /*0010*/  S2R R11, SR_CTAID.X ;  /* 0x00000000000b7919 */ /* 0x000e220000002500 */
[----:B------:R-:W0:Y:S01]  /*0020*/  LDCU UR4, c[0x0][0x360] ;  /* 0x00006c00ff0477ac */ /* 0x000e220008000800 */
[----:B------:R-:W1:Y:S01]  /*0030*/  S2R R9, SR_TID.X ;  /* 0x0000000000097919 */ /* 0x000e620000002100 */
[----:B------:R-:W2:Y:S01]  /*0040*/  LDCU UR5, c[0x0][0x390] ;  /* 0x00007200ff0577ac */ /* 0x000ea20008000800 */
[----:B------:R-:W3:Y:S01]  /*0050*/  LDCU.64 UR6, c[0x0][0x358] ;  /* 0x00006b00ff0677ac */ /* 0x000ee20008000a00 */
[----:B0-----:R-:W-:-:S04]  /*0060*/  IMAD R0, R11, UR4, RZ ;  /* 0x000000040b007c24 */ /* 0x001fc8000f8e02ff */
[----:B-1----:R-:W-:Y:S02]  /*0070*/  IMAD R7, R0, 0x2, R9 ;  /* 0x0000000200077824 */ /* 0x002fe400078e0209 */
[----:B------:R-:W-:-:S03]  /*0080*/  IMAD.U32 R0, RZ, RZ, UR4 ;  /* 0x00000004ff007e24 */ /* 0x000fc6000f8e00ff */
[C---:B--2---:R-:W-:Y:S02]  /*0090*/  ISETP.GE.AND P0, PT, R7.reuse, UR5, PT ;  /* 0x0000000507007c0c */ /* 0x044fe4000bf06270 */
[----:B------:R-:W-:-:S04]  /*00a0*/  IADD3 R13, PT, PT, R7, R0, RZ ;  /* 0x00000000070d7210 */ /* 0x000fc80007ffe0ff */
[----:B------:R-:W-:-:S07]  /*00b0*/  ISETP.GE.U32.AND P1, PT, R13, UR5, PT ;  /* 0x000000050d007c0c */ /* 0x000fce000bf26070 */
[----:B------:R-:W0:Y:S08]  /*00c0*/  @!P0 LDC.64 R2, c[0x0][0x380] ;  /* 0x0000e000ff028b82 */ /* 0x000e300000000a00 */
[----:B------:R-:W1:Y:S01]  /*00d0*/  @!P1 LDC.64 R4, c[0x0][0x380] ;  /* 0x0000e000ff049b82 */ /* 0x000e620000000a00 */
[----:B0-----:R-:W-:-:S06]  /*00e0*/  @!P0 IMAD.WIDE R2, R7, 0x4, R2 ;  /* 0x0000000407028825 */ /* 0x001fcc00078e0202 */
[----:B---3--:R-:W2:Y:S01]  /*00f0*/  @!P0 LDG.E R2, desc[UR6][R2.64] ;  /* 0x0000000602028981 */ /* 0x008ea2000c1e1900 */
[----:B-1----:R-:W-:-:S06]  /*0100*/  @!P1 IMAD.WIDE.U32 R4, R13, 0x4, R4 ;  /* 0x000000040d049825 */ /* 0x002fcc00078e0004 */
[----:B------:R-:W3:Y:S01]  /*0110*/  @!P1 LDG.E R5, desc[UR6][R4.64] ;  /* 0x0000000604059981 */ /* 0x000ee2000c1e1900 */
[----:B------:R-:W0:Y:S01]  /*0120*/  S2UR UR5, SR_CgaCtaId ;  /* 0x00000000000579c3 */ /* 0x000e220000008800 */
[----:B------:R-:W-:Y:S01]  /*0130*/  IMAD.MOV.U32 R6, RZ, RZ, RZ ;  /* 0x000000ffff067224 */ /* 0x000fe200078e00ff */
[----:B------:R-:W-:Y:S02]  /*0140*/  UMOV UR4, 0x400 ;  /* 0x0000040000047882 */ /* 0x000fe40000000000 */
[----:B0-----:R-:W-:-:S06]  /*0150*/  ULEA UR4, UR5, UR4, 0x18 ;  /* 0x0000000405047291 */ /* 0x001fcc000f8ec0ff */
[----:B------:R-:W-:Y:S01]  /*0160*/  LEA R7, R9, UR4, 0x2 ;  /* 0x0000000409077c11 */ /* 0x000fe2000f8e10ff */
[----:B--2---:R-:W-:Y:S01]  /*0170*/  @!P0 FADD R6, RZ, R2 ;  /* 0x00000002ff068221 */ /* 0x004fe20000000000 */
[----:B------:R-:W-:-:S03]  /*0180*/  ISETP.GE.U32.AND P0, PT, R0, 0x2, PT ;  /* 0x000000020000780c */ /* 0x000fc60003f06070 */
[----:B---3--:R-:W-:Y:S01]  /*0190*/  @!P1 FADD R6, R6, R5 ;  /* 0x0000000506069221 */ /* 0x008fe20000000000 */
[----:B------:R-:W-:-:S04]  /*01a0*/  ISETP.NE.AND P1, PT, R9, RZ, PT ;  /* 0x000000ff0900720c */ /* 0x000fc80003f25270 */
[----:B------:R0:W-:Y:S01]  /*01b0*/  STS [R7], R6 ;  /* 0x0000000607007388 */ /* 0x0001e20000000800 */
[----:B------:R-:W-:Y:S06]  /*01c0*/  BAR.SYNC.DEFER_BLOCKING 0x0 ;  /* 0x0000000000007b1d */ /* 0x000fec0000010000 */
[----:B------:R-:W-:Y:S05]  /*01d0*/  @!P0 BRA `(.L_x_2) ;  /* 0x00000000002c8947 */ /* 0x000fea0003800000 */
.L_x_3:
[----:B0-----:R-:W-:-:S04]  /*01e0*/  SHF.R.U32.HI R6, RZ, 0x1, R0 ;  /* 0x00000001ff067819 */ /* 0x001fc80000011600 */
[----:B------:R-:W-:-:S13]  /*01f0*/  ISETP.GE.U32.AND P0, PT, R9, R6, PT ;  /* 0x000000060900720c */ /* 0x000fda0003f06070 */
[----:B------:R-:W-:Y:S01]  /*0200*/  @!P0 LEA R2, R6, R7, 0x2 ;  /* 0x0000000706028211 */ /* 0x000fe200078e10ff */
[----:B------:R-:W-:Y:S05]  /*0210*/  @!P0 LDS R3, [R7] ;  /* 0x0000000007038984 */ /* 0x000fea0000000800 */
[----:B------:R-:W0:Y:S02]  /*0220*/  @!P0 LDS R2, [R2] ;  /* 0x0000000002028984 */ /* 0x000e240000000800 */
[----:B0-----:R-:W-:-:S05]  /*0230*/  @!P0 FADD R4, R2, R3 ;  /* 0x0000000302048221 */ /* 0x001fca0000000000 */
[----:B------:R1:W-:Y:S01]  /*0240*/  @!P0 STS [R7], R4 ;  /* 0x0000000407008388 */ /* 0x0003e20000000800 */
[----:B------:R-:W-:Y:S01]  /*0250*/  BAR.SYNC.DEFER_BLOCKING 0x0 ;  /* 0x0000000000007b1d */ /* 0x000fe20000010000 */
[----:B------:R-:W-:Y:S02]  /*0260*/  ISETP.GT.U32.AND P0, PT, R0, 0x3, PT ;  /* 0x000000030000780c */ /* 0x000fe40003f04070 */
[----:B------:R-:W-:-:S11]  /*0270*/  MOV R0, R6 ;  /* 0x0000000600007202 */ /* 0x000fd60000000f00 */
[----:B-1----:R-:W-:Y:S05]  /*0280*/  @P0 BRA `(.L_x_3) ;  /* 0xfffffffc00d40947 */ /* 0x002fea000383ffff */
.L_x_2:
[----:B------:R-:W-:Y:S05]  /*0290*/  @P1 EXIT ;  /* 0x000000000000194d */ /* 0x000fea0003800000 */
[----:B------:R-:W1:Y:S01]  /*02a0*/  S2UR UR5, SR_CgaCtaId ;  /* 0x00000000000579c3 */ /* 0x000e620000008800 */
[----:B------:R-:W-:-:S07]  /*02b0*/  UMOV UR4, 0x400 ;  /* 0x0000040000047882 */ /* 0x000fce0000000000 */
[----:B------:R-:W2:Y:S01]  /*02c0*/  LDC.64 R2, c[0x0][0x388] ;  /* 0x0000e200ff027b82 */ /* 0x000ea20000000a00 */
[----:B-1----:R-:W-:Y:S01]  /*02d0*/  ULEA UR4, UR5, UR4, 0x18 ;  /* 0x0000000405047291 */ /* 0x002fe2000f8ec0ff */
[----:B--2---:R-:W-:-:S08]  /*02e0*/  IMAD.WIDE.U32 R2, R11, 0x4, R2 ;  /* 0x000000040b027825 */ /* 0x004fd000078e0002 */
[----:B------:R-:W1:Y:S04]  /*02f0*/  LDS R5, [UR4] ;  /* 0x00000004ff057984 */ /* 0x000e680008000800 */
[----:B-1----:R-:W-:Y:S01]  /*0300*/  STG.E desc[UR6][R2.64], R5 ;  /* 0x0000000502007986 */ /* 0x002fe2000c101906 */
[----:B------:R-:W-:Y:S05]  /*0310*/  EXIT ;  /* 0x000000000000794d */ /* 0x000fea0003800000 */
.L_x_4:
        /* <DEDUP_REMOVED lines=14> */
.L_x_6:


//--------------------- .nv.shared._Z13reduce_unrollPKfPfi --------------------------
	.section	.nv.shared._Z13reduce_unrollPKfPfi,"aw",@nobits
	.sectionflags	@""
	.align	4
.nv.shared._Z13reduce_unrollPKfPfi:
	.zero		2048


//--------------------- .nv.shared.reserved.0     --------------------------
	.section	.nv.shared.reserved.0,"aw",@nobits
	.weak		__nv_reservedSMEM_offset_0_alias
	.size		__nv_reservedSMEM_offset_0_alias, 0, 64
	.other		__nv_reservedSMEM_offset_0_alias,@"STO_CUDA_RESERVED_SHARED STV_DEFAULT"
__nv_reservedSMEM_offset_0_alias:
	.zero		0
	.zero		64


//--------------------- .nv.shared._Z16reduce_no_unrollPKfPfi --------------------------
	.section	.nv.shared._Z16reduce_no_unrollPKfPfi,"aw",@nobits
	.sectionflags	@""
	.align	4
.nv.shared._Z16reduce_no_unrollPKfPfi:
	.zero		2048


//--------------------- .nv.constant0._Z13reduce_unrollPKfPfi --------------------------
	.section	.nv.constant0._Z13reduce_unrollPKfPfi,"a",@progbits
	.sectionflags	@""
	.align	4
.nv.constant0._Z13reduce_unrollPKfPfi:
	.zero		916


//--------------------- .nv.constant0._Z16reduce_no_unrollPKfPfi --------------------------
	.section	.nv.constant0._Z16reduce_no_unrollPKfPfi,"a",@progbits
	.sectionflags	@""
	.align	4
.nv.constant0._Z16reduce_no_unrollPKfPfi:
	.zero		916


//--------------------- SYMBOLS --------------------------

	.type		.nv.reservedSmem.offset0,@object
	.size		.nv.reservedSmem.offset0,0x4
	.type		.nv.reservedSmem.cap,@object
	.size		.nv.reservedSmem.cap,0x4
